//
// Generated by NVIDIA NVVM Compiler
//
// Compiler Build ID: CL-36424714
// Cuda compilation tools, release 13.0, V13.0.88
// Based on NVVM 20.0.0
//

.version 9.0
.target sm_100
.address_size 64

	// .globl	simple_vbo_kernel
.global .align 4 .b8 __cudart_i2opi_f[24] = {65, 144, 67, 60, 153, 149, 98, 219, 192, 221, 52, 245, 209, 87, 39, 252, 41, 21, 68, 78, 110, 131, 249, 162};

.visible .entry simple_vbo_kernel(
	.param .u64 .ptr .align 1 simple_vbo_kernel_param_0,
	.param .u32 simple_vbo_kernel_param_1,
	.param .u32 simple_vbo_kernel_param_2,
	.param .f32 simple_vbo_kernel_param_3
)
{
	.local .align 4 .b8 	__local_depot0[28];
	.reg .b64 	%SP;
	.reg .b64 	%SPL;
	.reg .pred 	%p<17>;
	.reg .b32 	%r<91>;
	.reg .b32 	%f<67>;
	.reg .b64 	%rd<43>;
	.reg .b64 	%fd<5>;

	mov.u64 	%SPL, __local_depot0;
	ld.param.u64 	%rd16, [simple_vbo_kernel_param_0];
	ld.param.u32 	%r31, [simple_vbo_kernel_param_1];
	ld.param.u32 	%r32, [simple_vbo_kernel_param_2];
	ld.param.f32 	%f16, [simple_vbo_kernel_param_3];
	add.u64 	%rd1, %SPL, 0;
	mov.u32 	%r33, %ctaid.x;
	mov.u32 	%r34, %ntid.x;
	mov.u32 	%r35, %tid.x;
	mad.lo.s32 	%r1, %r33, %r34, %r35;
	mov.u32 	%r36, %ctaid.y;
	mov.u32 	%r37, %ntid.y;
	mov.u32 	%r38, %tid.y;
	mad.lo.s32 	%r2, %r36, %r37, %r38;
	cvt.rn.f32.u32 	%f17, %r1;
	cvt.rn.f32.u32 	%f18, %r31;
	div.rn.f32 	%f19, %f17, %f18;
	cvt.rn.f32.u32 	%f20, %r2;
	cvt.rn.f32.u32 	%f21, %r32;
	div.rn.f32 	%f22, %f20, %f21;
	fma.rn.f32 	%f1, %f19, 0f40000000, 0fBF800000;
	fma.rn.f32 	%f2, %f22, 0f40000000, 0fBF800000;
	fma.rn.f32 	%f3, %f1, 0f40800000, %f16;
	mul.f32 	%f23, %f3, 0f3F22F983;
	cvt.rni.s32.f32 	%r86, %f23;
	cvt.rn.f32.s32 	%f24, %r86;
	fma.rn.f32 	%f25, %f24, 0fBFC90FDA, %f3;
	fma.rn.f32 	%f26, %f24, 0fB3A22168, %f25;
	fma.rn.f32 	%f65, %f24, 0fA7C234C5, %f26;
	abs.f32 	%f5, %f3;
	setp.ltu.f32 	%p1, %f5, 0f47CE4780;
	@%p1 bra 	$L__BB0_8;
	setp.neu.f32 	%p2, %f5, 0f7F800000;
	@%p2 bra 	$L__BB0_3;
	mov.f32 	%f29, 0f00000000;
	mul.rn.f32 	%f65, %f3, %f29;
	mov.b32 	%r86, 0;
	bra.uni 	$L__BB0_8;
$L__BB0_3:
	mov.b32 	%r4, %f3;
	shl.b32 	%r40, %r4, 8;
	or.b32  	%r5, %r40, -2147483648;
	mov.b64 	%rd39, 0;
	mov.b32 	%r83, 0;
	mov.u64 	%rd37, __cudart_i2opi_f;
	mov.u64 	%rd38, %rd1;
$L__BB0_4:
	.pragma "nounroll";
	ld.global.nc.u32 	%r41, [%rd37];
	mad.wide.u32 	%rd20, %r41, %r5, %rd39;
	shr.u64 	%rd39, %rd20, 32;
	st.local.u32 	[%rd38], %rd20;
	add.s32 	%r83, %r83, 1;
	add.s64 	%rd38, %rd38, 4;
	add.s64 	%rd37, %rd37, 4;
	setp.ne.s32 	%p3, %r83, 6;
	@%p3 bra 	$L__BB0_4;
	shr.u32 	%r42, %r4, 23;
	st.local.u32 	[%rd1+24], %rd39;
	and.b32  	%r8, %r42, 31;
	and.b32  	%r43, %r42, 224;
	add.s32 	%r44, %r43, -128;
	shr.u32 	%r45, %r44, 5;
	mul.wide.u32 	%rd21, %r45, 4;
	sub.s64 	%rd8, %rd1, %rd21;
	ld.local.u32 	%r84, [%rd8+24];
	ld.local.u32 	%r85, [%rd8+20];
	setp.eq.s32 	%p4, %r8, 0;
	@%p4 bra 	$L__BB0_7;
	shf.l.wrap.b32 	%r84, %r85, %r84, %r8;
	ld.local.u32 	%r46, [%rd8+16];
	shf.l.wrap.b32 	%r85, %r46, %r85, %r8;
$L__BB0_7:
	shr.u32 	%r47, %r84, 30;
	shf.l.wrap.b32 	%r48, %r85, %r84, 2;
	shl.b32 	%r49, %r85, 2;
	shr.u32 	%r50, %r48, 31;
	add.s32 	%r51, %r50, %r47;
	neg.s32 	%r52, %r51;
	setp.lt.s32 	%p5, %r4, 0;
	selp.b32 	%r86, %r52, %r51, %p5;
	xor.b32  	%r53, %r48, %r4;
	shr.s32 	%r54, %r48, 31;
	xor.b32  	%r55, %r54, %r48;
	xor.b32  	%r56, %r54, %r49;
	cvt.u64.u32 	%rd22, %r55;
	shl.b64 	%rd23, %rd22, 32;
	cvt.u64.u32 	%rd24, %r56;
	or.b64  	%rd25, %rd23, %rd24;
	cvt.rn.f64.s64 	%fd1, %rd25;
	mul.f64 	%fd2, %fd1, 0d3BF921FB54442D19;
	cvt.rn.f32.f64 	%f27, %fd2;
	neg.f32 	%f28, %f27;
	setp.lt.s32 	%p6, %r53, 0;
	selp.f32 	%f65, %f28, %f27, %p6;
$L__BB0_8:
	mul.rn.f32 	%f30, %f65, %f65;
	and.b32  	%r58, %r86, 1;
	setp.eq.b32 	%p7, %r58, 1;
	selp.f32 	%f31, 0f3F800000, %f65, %p7;
	fma.rn.f32 	%f32, %f30, %f31, 0f00000000;
	fma.rn.f32 	%f33, %f30, 0f37CBAC00, 0fBAB607ED;
	selp.f32 	%f34, %f33, 0fB94D4153, %p7;
	selp.f32 	%f35, 0f3D2AAABB, 0f3C0885E4, %p7;
	fma.rn.f32 	%f36, %f34, %f30, %f35;
	selp.f32 	%f37, 0fBEFFFFFF, 0fBE2AAAA8, %p7;
	fma.rn.f32 	%f38, %f36, %f30, %f37;
	fma.rn.f32 	%f39, %f38, %f32, %f31;
	and.b32  	%r59, %r86, 2;
	setp.eq.s32 	%p8, %r59, 0;
	mov.f32 	%f40, 0f00000000;
	sub.f32 	%f41, %f40, %f39;
	selp.f32 	%f9, %f39, %f41, %p8;
	fma.rn.f32 	%f10, %f2, 0f40800000, %f16;
	mul.f32 	%f42, %f10, 0f3F22F983;
	cvt.rni.s32.f32 	%r90, %f42;
	cvt.rn.f32.s32 	%f43, %r90;
	fma.rn.f32 	%f44, %f43, 0fBFC90FDA, %f10;
	fma.rn.f32 	%f45, %f43, 0fB3A22168, %f44;
	fma.rn.f32 	%f66, %f43, 0fA7C234C5, %f45;
	abs.f32 	%f12, %f10;
	setp.ltu.f32 	%p9, %f12, 0f47CE4780;
	@%p9 bra 	$L__BB0_16;
	setp.neu.f32 	%p10, %f12, 0f7F800000;
	@%p10 bra 	$L__BB0_11;
	mov.f32 	%f48, 0f00000000;
	mul.rn.f32 	%f66, %f10, %f48;
	mov.b32 	%r90, 0;
	bra.uni 	$L__BB0_16;
$L__BB0_11:
	mov.b32 	%r18, %f10;
	shl.b32 	%r61, %r18, 8;
	or.b32  	%r19, %r61, -2147483648;
	mov.b64 	%rd42, 0;
	mov.b32 	%r87, 0;
	mov.u64 	%rd40, __cudart_i2opi_f;
	mov.u64 	%rd41, %rd1;
$L__BB0_12:
	.pragma "nounroll";
	ld.global.nc.u32 	%r62, [%rd40];
	mad.wide.u32 	%rd28, %r62, %r19, %rd42;
	shr.u64 	%rd42, %rd28, 32;
	st.local.u32 	[%rd41], %rd28;
	add.s32 	%r87, %r87, 1;
	add.s64 	%rd41, %rd41, 4;
	add.s64 	%rd40, %rd40, 4;
	setp.ne.s32 	%p11, %r87, 6;
	@%p11 bra 	$L__BB0_12;
	shr.u32 	%r63, %r18, 23;
	st.local.u32 	[%rd1+24], %rd42;
	and.b32  	%r22, %r63, 31;
	and.b32  	%r64, %r63, 224;
	add.s32 	%r65, %r64, -128;
	shr.u32 	%r66, %r65, 5;
	mul.wide.u32 	%rd29, %r66, 4;
	sub.s64 	%rd15, %rd1, %rd29;
	ld.local.u32 	%r88, [%rd15+24];
	ld.local.u32 	%r89, [%rd15+20];
	setp.eq.s32 	%p12, %r22, 0;
	@%p12 bra 	$L__BB0_15;
	shf.l.wrap.b32 	%r88, %r89, %r88, %r22;
	ld.local.u32 	%r67, [%rd15+16];
	shf.l.wrap.b32 	%r89, %r67, %r89, %r22;
$L__BB0_15:
	shr.u32 	%r68, %r88, 30;
	shf.l.wrap.b32 	%r69, %r89, %r88, 2;
	shl.b32 	%r70, %r89, 2;
	shr.u32 	%r71, %r69, 31;
	add.s32 	%r72, %r71, %r68;
	neg.s32 	%r73, %r72;
	setp.lt.s32 	%p13, %r18, 0;
	selp.b32 	%r90, %r73, %r72, %p13;
	xor.b32  	%r74, %r69, %r18;
	shr.s32 	%r75, %r69, 31;
	xor.b32  	%r76, %r75, %r69;
	xor.b32  	%r77, %r75, %r70;
	cvt.u64.u32 	%rd30, %r76;
	shl.b64 	%rd31, %rd30, 32;
	cvt.u64.u32 	%rd32, %r77;
	or.b64  	%rd33, %rd31, %rd32;
	cvt.rn.f64.s64 	%fd3, %rd33;
	mul.f64 	%fd4, %fd3, 0d3BF921FB54442D19;
	cvt.rn.f32.f64 	%f46, %fd4;
	neg.f32 	%f47, %f46;
	setp.lt.s32 	%p14, %r74, 0;
	selp.f32 	%f66, %f47, %f46, %p14;
$L__BB0_16:
	cvta.to.global.u64 	%rd34, %rd16;
	add.s32 	%r79, %r90, 1;
	mul.rn.f32 	%f49, %f66, %f66;
	and.b32  	%r80, %r90, 1;
	setp.eq.b32 	%p15, %r80, 1;
	selp.f32 	%f50, %f66, 0f3F800000, %p15;
	fma.rn.f32 	%f51, %f49, %f50, 0f00000000;
	fma.rn.f32 	%f52, %f49, 0f37CBAC00, 0fBAB607ED;
	selp.f32 	%f53, 0fB94D4153, %f52, %p15;
	selp.f32 	%f54, 0f3C0885E4, 0f3D2AAABB, %p15;
	fma.rn.f32 	%f55, %f53, %f49, %f54;
	selp.f32 	%f56, 0fBE2AAAA8, 0fBEFFFFFF, %p15;
	fma.rn.f32 	%f57, %f55, %f49, %f56;
	fma.rn.f32 	%f58, %f57, %f51, %f50;
	and.b32  	%r81, %r79, 2;
	setp.eq.s32 	%p16, %r81, 0;
	mov.f32 	%f59, 0f00000000;
	sub.f32 	%f60, %f59, %f58;
	selp.f32 	%f61, %f58, %f60, %p16;
	mul.f32 	%f62, %f9, %f61;
	mul.f32 	%f63, %f62, 0f3F000000;
	mad.lo.s32 	%r82, %r31, %r2, %r1;
	mul.wide.u32 	%rd35, %r82, 16;
	add.s64 	%rd36, %rd34, %rd35;
	mov.f32 	%f64, 0f3F800000;
	st.global.v4.f32 	[%rd36], {%f1, %f63, %f2, %f64};
	ret;

}


// ===== COMPILED SASS (sm_100) =====

	.target	sm_100

	.elftype	@"ET_EXEC"


//--------------------- .note.nv.tkinfo           --------------------------
	.section	.note.nv.tkinfo,"",@"SHT_NOTE"
	.sectionflags	@"SHF_NOTE_NV_TKINFO"
	.tkinfo
        /*0018*/ 	.word	0x00000002
        /*0030*/ 	.string	""
        /*0030*/ 	.string	"ptxas"
        /*0030*/ 	.string	"Cuda compilation tools, release 13.0, V13.0.88"
        /*0030*/ 	.string	"Build cuda_13.0.r13.0/compiler.36424714_0"
        /*0030*/ 	.string	"-arch sm_100 -m 64 "



//--------------------- .note.nv.cuinfo           --------------------------
	.section	.note.nv.cuinfo,"",@"SHT_NOTE"
	.sectionflags	@"SHF_NOTE_NV_CUINFO"
        /*0018*/ 	.short	0x0002
        /*001a*/ 	.short	0x0064
        /*001c*/ 	.short	0x0082
	.zero		2


//--------------------- .nv.info                  --------------------------
	.section	.nv.info,"",@"SHT_CUDA_INFO"
	.align	4


	//----- nvinfo : EIATTR_REGCOUNT
	.align		4
        /*0000*/ 	.byte	0x04, 0x2f
        /*0002*/ 	.short	(.L_2 - .L_1)
	.align		4
.L_1:
        /*0004*/ 	.word	index@(simple_vbo_kernel)
        /*0008*/ 	.word	0x00000014


	//----- nvinfo : EIATTR_FRAME_SIZE
	.align		4
.L_2:
        /*000c*/ 	.byte	0x04, 0x11
        /*000e*/ 	.short	(.L_4 - .L_3)
	.align		4
.L_3:
        /*0010*/ 	.word	index@($__internal_0_$__cuda_sm3x_div_rn_noftz_f32_slowpath)
        /*0014*/ 	.word	0x00000020


	//----- nvinfo : EIATTR_FRAME_SIZE
	.align		4
.L_4:
        /*0018*/ 	.byte	0x04, 0x11
        /*001a*/ 	.short	(.L_6 - .L_5)
	.align		4
.L_5:
        /*001c*/ 	.word	index@(simple_vbo_kernel)
        /*0020*/ 	.word	0x00000020


	//----- nvinfo : EIATTR_MIN_STACK_SIZE
	.align		4
.L_6:
        /*0024*/ 	.byte	0x04, 0x12
        /*0026*/ 	.short	(.L_8 - .L_7)
	.align		4
.L_7:
        /*0028*/ 	.word	index@(simple_vbo_kernel)
        /*002c*/ 	.word	0x00000020
.L_8:


//--------------------- .nv.compat                --------------------------
	.section	.nv.compat,"",@"SHT_CUDA_COMPAT_INFO"
	.align	4
        /*0000*/ 	.byte	0x02, 0x09, 0x00, 0x00, 0x02, 0x02, 0x01, 0x00, 0x02, 0x05, 0x05, 0x00, 0x03, 0x07, 0x01, 0x01
        /*0010*/ 	.byte	0x02, 0x03, 0x00, 0x00, 0x02, 0x06, 0x01, 0x00, 0x04, 0x0b, 0x08, 0x00, 0x01, 0x00, 0x00, 0x00
        /*0020*/ 	.byte	0x00, 0x00, 0x00, 0x00


//--------------------- .nv.info.simple_vbo_kernel --------------------------
	.section	.nv.info.simple_vbo_kernel,"",@"SHT_CUDA_INFO"
	.sectionflags	@""
	.align	4


	//----- nvinfo : EIATTR_CUDA_API_VERSION
	.align		4
        /*0000*/ 	.byte	0x04, 0x37
        /*0002*/ 	.short	(.L_10 - .L_9)
.L_9:
        /*0004*/ 	.word	0x00000082


	//----- nvinfo : EIATTR_KPARAM_INFO
	.align		4
.L_10:
        /*0008*/ 	.byte	0x04, 0x17
        /*000a*/ 	.short	(.L_12 - .L_11)
.L_11:
        /*000c*/ 	.word	0x00000000
        /*0010*/ 	.short	0x0003
        /*0012*/ 	.short	0x0010
        /*0014*/ 	.byte	0x00, 0xf0, 0x11, 0x00


	//----- nvinfo : EIATTR_KPARAM_INFO
	.align		4
.L_12:
        /*0018*/ 	.byte	0x04, 0x17
        /*001a*/ 	.short	(.L_14 - .L_13)
.L_13:
        /*001c*/ 	.word	0x00000000
        /*0020*/ 	.short	0x0002
        /*0022*/ 	.short	0x000c
        /*0024*/ 	.byte	0x00, 0xf0, 0x11, 0x00


	//----- nvinfo : EIATTR_KPARAM_INFO
	.align		4
.L_14:
        /*0028*/ 	.byte	0x04, 0x17
        /*002a*/ 	.short	(.L_16 - .L_15)
.L_15:
        /*002c*/ 	.word	0x00000000
        /*0030*/ 	.short	0x0001
        /*0032*/ 	.short	0x0008
        /*0034*/ 	.byte	0x00, 0xf0, 0x11, 0x00


	//----- nvinfo : EIATTR_KPARAM_INFO
	.align		4
.L_16:
        /*0038*/ 	.byte	0x04, 0x17
        /*003a*/ 	.short	(.L_18 - .L_17)
.L_17:
        /*003c*/ 	.word	0x00000000
        /*0040*/ 	.short	0x0000
        /*0042*/ 	.short	0x0000
        /*0044*/ 	.byte	0x00, 0xf5, 0x21, 0x00


	//----- nvinfo : EIATTR_SPARSE_MMA_MASK
	.align		4
.L_18:
        /*0048*/ 	.byte	0x03, 0x50
        /*004a*/ 	.short	0x0000


	//----- nvinfo : EIATTR_MAXREG_COUNT
	.align		4
        /*004c*/ 	.byte	0x03, 0x1b
        /*004e*/ 	.short	0x00ff


	//----- nvinfo : EIATTR_MERCURY_ISA_VERSION
	.align		4
        /*0050*/ 	.byte	0x03, 0x5f
        /*0052*/ 	.short	0x0101


	//----- nvinfo : EIATTR_VRC_CTA_INIT_COUNT
	.align		4
        /*0054*/ 	.byte	0x02, 0x4a
	.zero		1
	.zero		1


	//----- nvinfo : EIATTR_EXIT_INSTR_OFFSETS
	.align		4
        /*0058*/ 	.byte	0x04, 0x1c
        /*005a*/ 	.short	(.L_20 - .L_19)


	//   ....[0]....
.L_19:
        /*005c*/ 	.word	0x00000dc0


	//----- nvinfo : EIATTR_CRS_STACK_SIZE
	.align		4
.L_20:
        /*0060*/ 	.byte	0x04, 0x1e
        /*0062*/ 	.short	(.L_22 - .L_21)
.L_21:
        /*0064*/ 	.word	0x00000000


	//----- nvinfo : EIATTR_CBANK_PARAM_SIZE
	.align		4
.L_22:
        /*0068*/ 	.byte	0x03, 0x19
        /*006a*/ 	.short	0x0014


	//----- nvinfo : EIATTR_PARAM_CBANK
	.align		4
        /*006c*/ 	.byte	0x04, 0x0a
        /*006e*/ 	.short	(.L_24 - .L_23)
	.align		4
.L_23:
        /*0070*/ 	.word	index@(.nv.constant0.simple_vbo_kernel)
        /*0074*/ 	.short	0x0380
        /*0076*/ 	.short	0x0014


	//----- nvinfo : EIATTR_SW_WAR
	.align		4
.L_24:
        /*0078*/ 	.byte	0x04, 0x36
        /*007a*/ 	.short	(.L_26 - .L_25)
.L_25:
        /*007c*/ 	.word	0x00000008
.L_26:


//--------------------- .nv.callgraph             --------------------------
	.section	.nv.callgraph,"",@"SHT_CUDA_CALLGRAPH"
	.align	4
	.sectionentsize	8
	.align		4
        /*0000*/ 	.word	0x00000000
	.align		4
        /*0004*/ 	.word	0xffffffff
	.align		4
        /*0008*/ 	.word	0x00000000
	.align		4
        /*000c*/ 	.word	0xfffffffe
	.align		4
        /*0010*/ 	.word	0x00000000
	.align		4
        /*0014*/ 	.word	0xfffffffd
	.align		4
        /*0018*/ 	.word	0x00000000
	.align		4
        /*001c*/ 	.word	0xfffffffc


//--------------------- .nv.constant4             --------------------------
	.section	.nv.constant4,"a",@progbits
	.align	8
	.align		8
.nv.constant4:
        /*0000*/ 	.dword	__cudart_i2opi_f


//--------------------- .text.simple_vbo_kernel   --------------------------
	.section	.text.simple_vbo_kernel,"ax",@progbits
	.align	128
        .global         simple_vbo_kernel
        .type           simple_vbo_kernel,@function
        .size           simple_vbo_kernel,(.L_x_22 - simple_vbo_kernel)
        .other          simple_vbo_kernel,@"STO_CUDA_ENTRY STV_DEFAULT"
simple_vbo_kernel:
.text.simple_vbo_kernel:
[----:B------:R-:W0:Y:S01]  /*0000*/  LDC R1, c[0x0][0x37c] ;  /* 0x0000df00ff017b82 */ /* 0x000e220000000800 */
[----:B------:R-:W1:Y:S01]  /*0010*/  S2R R0, SR_TID.X ;  /* 0x0000000000007919 */ /* 0x000e620000002100 */
[----:B------:R-:W2:Y:S06]  /*0020*/  LDCU UR5, c[0x0][0x388] ;  /* 0x00007100ff0577ac */ /* 0x000eac0008000800 */
[----:B------:R-:W1:Y:S01]  /*0030*/  S2UR UR4, SR_CTAID.X ;  /* 0x00000000000479c3 */ /* 0x000e620000002500 */
[----:B------:R-:W-:Y:S01]  /*0040*/  BSSY.RECONVERGENT B0, `(.L_x_0) ;  /* 0x0000015000007945 */ /* 0x000fe20003800200 */
[----:B------:R-:W3:Y:S01]  /*0050*/  S2R R9, SR_TID.Y ;  /* 0x0000000000097919 */ /* 0x000ee20000002200 */
[----:B0-----:R-:W-:-:S05]  /*0060*/  VIADD R1, R1, 0xffffffe0 ;  /* 0xffffffe001017836 */ /* 0x001fca0000000000 */
[----:B------:R-:W1:Y:S08]  /*0070*/  LDC R7, c[0x0][0x360] ;  /* 0x0000d800ff077b82 */ /* 0x000e700000000800 */
[----:B------:R-:W3:Y:S01]  /*0080*/  LDC R10, c[0x0][0x364] ;  /* 0x0000d900ff0a7b82 */ /* 0x000ee20000000800 */
[----:B--2---:R-:W-:-:S04]  /*0090*/  I2FP.F32.U32 R3, UR5 ;  /* 0x0000000500037c45 */ /* 0x004fc80008201000 */
[----:B------:R-:W0:Y:S03]  /*00a0*/  MUFU.RCP R2, R3 ;  /* 0x0000000300027308 */ /* 0x000e260000001000 */
[----:B------:R-:W3:Y:S01]  /*00b0*/  S2UR UR5, SR_CTAID.Y ;  /* 0x00000000000579c3 */ /* 0x000ee20000002600 */
[----:B-1----:R-:W-:-:S05]  /*00c0*/  IMAD R7, R7, UR4, R0 ;  /* 0x0000000407077c24 */ /* 0x002fca000f8e0200 */
[----:B------:R-:W-:Y:S01]  /*00d0*/  I2FP.F32.U32 R0, R7 ;  /* 0x0000000700007245 */ /* 0x000fe20000201000 */
[----:B0-----:R-:W-:-:S03]  /*00e0*/  FFMA R5, -R3, R2, 1 ;  /* 0x3f80000003057423 */ /* 0x001fc60000000102 */
[----:B------:R-:W0:Y:S01]  /*00f0*/  FCHK P0, R0, R3 ;  /* 0x0000000300007302 */ /* 0x000e220000000000 */
[----:B------:R-:W-:-:S04]  /*0100*/  FFMA R5, R2, R5, R2 ;  /* 0x0000000502057223 */ /* 0x000fc80000000002 */
[----:B------:R-:W-:Y:S01]  /*0110*/  FFMA R4, R0, R5, RZ ;  /* 0x0000000500047223 */ /* 0x000fe200000000ff */
[----:B---3--:R-:W-:-:S03]  /*0120*/  IMAD R10, R10, UR5, R9 ;  /* 0x000000050a0a7c24 */ /* 0x008fc6000f8e0209 */
[----:B------:R-:W-:-:S04]  /*0130*/  FFMA R2, -R3, R4, R0 ;  /* 0x0000000403027223 */ /* 0x000fc80000000100 */
[----:B------:R-:W-:Y:S01]  /*0140*/  FFMA R4, R5, R2, R4 ;  /* 0x0000000205047223 */ /* 0x000fe20000000004 */
[----:B0-----:R-:W-:Y:S06]  /*0150*/  @!P0 BRA `(.L_x_1) ;  /* 0x00000000000c8947 */ /* 0x001fec0003800000 */
[----:B------:R-:W-:-:S07]  /*0160*/  MOV R2, 0x180 ;  /* 0x0000018000027802 */ /* 0x000fce0000000f00 */
[----:B------:R-:W-:Y:S05]  /*0170*/  CALL.REL.NOINC `($__internal_0_$__cuda_sm3x_div_rn_noftz_f32_slowpath) ;  /* 0x0000000c00147944 */ /* 0x000fea0003c00000 */
[----:B------:R-:W-:-:S07]  /*0180*/  IMAD.MOV.U32 R4, RZ, RZ, R0 ;  /* 0x000000ffff047224 */ /* 0x000fce00078e0000 */
.L_x_1:
[----:B------:R-:W-:Y:S05]  /*0190*/  BSYNC.RECONVERGENT B0 ;  /* 0x0000000000007941 */ /* 0x000fea0003800200 */
.L_x_0:
[----:B------:R-:W0:Y:S01]  /*01a0*/  LDCU UR4, c[0x0][0x38c] ;  /* 0x00007180ff0477ac */ /* 0x000e220008000800 */
[----:B------:R-:W-:Y:S01]  /*01b0*/  I2FP.F32.U32 R0, R10 ;  /* 0x0000000a00007245 */ /* 0x000fe20000201000 */
[----:B------:R-:W-:Y:S01]  /*01c0*/  BSSY.RECONVERGENT B0, `(.L_x_2) ;  /* 0x000000d000007945 */ /* 0x000fe20003800200 */
[----:B0-----:R-:W-:-:S04]  /*01d0*/  I2FP.F32.U32 R3, UR4 ;  /* 0x0000000400037c45 */ /* 0x001fc80008201000 */
[----:B------:R-:W0:Y:S08]  /*01e0*/  MUFU.RCP R2, R3 ;  /* 0x0000000300027308 */ /* 0x000e300000001000 */
[----:B------:R-:W1:Y:S01]  /*01f0*/  FCHK P0, R0, R3 ;  /* 0x0000000300007302 */ /* 0x000e620000000000 */
[----:B0-----:R-:W-:-:S04]  /*0200*/  FFMA R5, -R3, R2, 1 ;  /* 0x3f80000003057423 */ /* 0x001fc80000000102 */
[----:B------:R-:W-:-:S04]  /*0210*/  FFMA R5, R2, R5, R2 ;  /* 0x0000000502057223 */ /* 0x000fc80000000002 */
[----:B------:R-:W-:-:S04]  /*0220*/  FFMA R2, R0, R5, RZ ;  /* 0x0000000500027223 */ /* 0x000fc800000000ff */
[----:B------:R-:W-:-:S04]  /*0230*/  FFMA R6, -R3, R2, R0 ;  /* 0x0000000203067223 */ /* 0x000fc80000000100 */
[----:B------:R-:W-:Y:S01]  /*0240*/  FFMA R6, R5, R6, R2 ;  /* 0x0000000605067223 */ /* 0x000fe20000000002 */
[----:B-1----:R-:W-:Y:S06]  /*0250*/  @!P0 BRA `(.L_x_3) ;  /* 0x00000000000c8947 */ /* 0x002fec0003800000 */
[----:B------:R-:W-:-:S07]  /*0260*/  MOV R2, 0x280 ;  /* 0x0000028000027802 */ /* 0x000fce0000000f00 */
[----:B------:R-:W-:Y:S05]  /*0270*/  CALL.REL.NOINC `($__internal_0_$__cuda_sm3x_div_rn_noftz_f32_slowpath) ;  /* 0x0000000800d47944 */ /* 0x000fea0003c00000 */
[----:B------:R-:W-:-:S07]  /*0280*/  IMAD.MOV.U32 R6, RZ, RZ, R0 ;  /* 0x000000ffff067224 */ /* 0x000fce00078e0000 */
.L_x_3:
[----:B------:R-:W-:Y:S05]  /*0290*/  BSYNC.RECONVERGENT B0 ;  /* 0x0000000000007941 */ /* 0x000fea0003800200 */
.L_x_2:
[----:B------:R-:W0:Y:S01]  /*02a0*/  LDC R9, c[0x0][0x390] ;  /* 0x0000e400ff097b82 */ /* 0x000e220000000800 */
[----:B------:R-:W-:Y:S01]  /*02b0*/  IMAD.MOV.U32 R5, RZ, RZ, 0x40000000 ;  /* 0x40000000ff057424 */ /* 0x000fe200078e00ff */
[----:B------:R-:W1:Y:S01]  /*02c0*/  LDCU.64 UR6, c[0x0][0x358] ;  /* 0x00006b00ff0677ac */ /* 0x000e620008000a00 */
[----:B------:R-:W-:Y:S02]  /*02d0*/  BSSY.RECONVERGENT B0, `(.L_x_4) ;  /* 0x0000043000007945 */ /* 0x000fe40003800200 */
[-C--:B------:R-:W-:Y:S01]  /*02e0*/  FFMA R4, R4, R5.reuse, -1 ;  /* 0xbf80000004047423 */ /* 0x080fe20000000005 */
[----:B------:R-:W-:-:S03]  /*02f0*/  FFMA R6, R6, R5, -1 ;  /* 0xbf80000006067423 */ /* 0x000fc60000000005 */
[----:B0-----:R-:W-:-:S04]  /*0300*/  FFMA R11, R4, 4, R9 ;  /* 0x40800000040b7823 */ /* 0x001fc80000000009 */
[C---:B------:R-:W-:Y:S01]  /*0310*/  FMUL R0, R11.reuse, 0.63661974668502807617 ;  /* 0x3f22f9830b007820 */ /* 0x040fe20000400000 */
[----:B------:R-:W-:-:S05]  /*0320*/  FSETP.GE.AND P0, PT, |R11|, 105615, PT ;  /* 0x47ce47800b00780b */ /* 0x000fca0003f06200 */
[----:B------:R-:W0:Y:S02]  /*0330*/  F2I.NTZ R0, R0 ;  /* 0x0000000000007305 */ /* 0x000e240000203100 */
[----:B0-----:R-:W-:-:S05]  /*0340*/  I2FP.F32.S32 R2, R0 ;  /* 0x0000000000027245 */ /* 0x001fca0000201400 */
[----:B------:R-:W-:-:S04]  /*0350*/  FFMA R3, R2, -1.5707962512969970703, R11 ;  /* 0xbfc90fda02037823 */ /* 0x000fc8000000000b */
[----:B------:R-:W-:-:S04]  /*0360*/  FFMA R3, R2, -7.5497894158615963534e-08, R3 ;  /* 0xb3a2216802037823 */ /* 0x000fc80000000003 */
[----:B------:R-:W-:Y:S01]  /*0370*/  FFMA R3, R2, -5.3903029534742383927e-15, R3 ;  /* 0xa7c234c502037823 */ /* 0x000fe20000000003 */
[----:B-1----:R-:W-:Y:S06]  /*0380*/  @!P0 BRA `(.L_x_5) ;  /* 0x0000000000dc8947 */ /* 0x002fec0003800000 */
[----:B------:R-:W-:-:S13]  /*0390*/  FSETP.NEU.AND P0, PT, |R11|, +INF , PT ;  /* 0x7f8000000b00780b */ /* 0x000fda0003f0d200 */
[----:B------:R-:W-:Y:S01]  /*03a0*/  @!P0 FMUL R3, RZ, R11 ;  /* 0x0000000bff038220 */ /* 0x000fe20000400000 */
[----:B------:R-:W-:Y:S01]  /*03b0*/  @!P0 IMAD.MOV.U32 R0, RZ, RZ, RZ ;  /* 0x000000ffff008224 */ /* 0x000fe200078e00ff */
[----:B------:R-:W-:Y:S06]  /*03c0*/  @!P0 BRA `(.L_x_5) ;  /* 0x0000000000cc8947 */ /* 0x000fec0003800000 */
[----:B------:R-:W-:Y:S01]  /*03d0*/  IMAD.SHL.U32 R2, R11, 0x100, RZ ;  /* 0x000001000b027824 */ /* 0x000fe200078e00ff */
[----:B------:R-:W0:Y:S01]  /*03e0*/  LDCU.64 UR8, c[0x4][URZ] ;  /* 0x01000000ff0877ac */ /* 0x000e220008000a00 */
[----:B------:R-:W-:Y:S02]  /*03f0*/  IMAD.MOV.U32 R8, RZ, RZ, RZ ;  /* 0x000000ffff087224 */ /* 0x000fe400078e00ff */
[----:B------:R-:W-:Y:S01]  /*0400*/  IMAD.MOV.U32 R0, RZ, RZ, R1 ;  /* 0x000000ffff007224 */ /* 0x000fe200078e0001 */
[----:B------:R-:W-:Y:S01]  /*0410*/  LOP3.LUT R15, R2, 0x80000000, RZ, 0xfc, !PT ;  /* 0x80000000020f7812 */ /* 0x000fe200078efcff */
[----:B------:R-:W-:Y:S01]  /*0420*/  UMOV UR5, URZ ;  /* 0x000000ff00057c82 */ /* 0x000fe20008000000 */
[----:B------:R-:W-:-:S05]  /*0430*/  UMOV UR4, URZ ;  /* 0x000000ff00047c82 */ /* 0x000fca0008000000 */
.L_x_6:
[----:B0-----:R-:W-:Y:S02]  /*0440*/  IMAD.U32 R12, RZ, RZ, UR8 ;  /* 0x00000008ff0c7e24 */ /* 0x001fe4000f8e00ff */
[----:B------:R-:W-:-:S05]  /*0450*/  IMAD.U32 R13, RZ, RZ, UR9 ;  /* 0x00000009ff0d7e24 */ /* 0x000fca000f8e00ff */
[----:B------:R-:W2:Y:S01]  /*0460*/  LDG.E.CONSTANT R2, desc[UR6][R12.64] ;  /* 0x000000060c027981 */ /* 0x000ea2000c1e9900 */
[----:B------:R-:W-:Y:S02]  /*0470*/  UIADD3 UR8, UP0, UPT, UR8, 0x4, URZ ;  /* 0x0000000408087890 */ /* 0x000fe4000ff1e0ff */
[----:B------:R-:W-:Y:S02]  /*0480*/  UIADD3 UR4, UPT, UPT, UR4, 0x1, URZ ;  /* 0x0000000104047890 */ /* 0x000fe4000fffe0ff */
[----:B------:R-:W-:Y:S02]  /*0490*/  UIADD3.X UR9, UPT, UPT, URZ, UR9, URZ, UP0, !UPT ;  /* 0x00000009ff097290 */ /* 0x000fe400087fe4ff */
[----:B------:R-:W-:Y:S01]  /*04a0*/  UISETP.NE.AND UP0, UPT, UR4, 0x6, UPT ;  /* 0x000000060400788c */ /* 0x000fe2000bf05270 */
[----:B--2---:R-:W-:-:S03]  /*04b0*/  IMAD.WIDE.U32 R2, R2, R15, RZ ;  /* 0x0000000f02027225 */ /* 0x004fc600078e00ff */
[----:B------:R-:W-:-:S04]  /*04c0*/  IADD3 R5, P0, PT, R2, R8, RZ ;  /* 0x0000000802057210 */ /* 0x000fc80007f1e0ff */
[----:B------:R-:W-:Y:S01]  /*04d0*/  IADD3.X R8, PT, PT, R3, UR5, RZ, P0, !PT ;  /* 0x0000000503087c10 */ /* 0x000fe200087fe4ff */
[----:B------:R0:W-:Y:S02]  /*04e0*/  STL [R0], R5 ;  /* 0x0000000500007387 */ /* 0x0001e40000100800 */
[----:B0-----:R-:W-:Y:S01]  /*04f0*/  VIADD R0, R0, 0x4 ;  /* 0x0000000400007836 */ /* 0x001fe20000000000 */
[----:B------:R-:W-:Y:S06]  /*0500*/  BRA.U UP0, `(.L_x_6) ;  /* 0xfffffffd00cc7547 */ /* 0x000fec000b83ffff */
[----:B------:R-:W-:Y:S01]  /*0510*/  SHF.R.U32.HI R5, RZ, 0x17, R11 ;  /* 0x00000017ff057819 */ /* 0x000fe2000001160b */
[----:B------:R0:W-:Y:S03]  /*0520*/  STL [R1+0x18], R8 ;  /* 0x0000180801007387 */ /* 0x0001e60000100800 */
[C---:B------:R-:W-:Y:S02]  /*0530*/  LOP3.LUT R0, R5.reuse, 0xe0, RZ, 0xc0, !PT ;  /* 0x000000e005007812 */ /* 0x040fe400078ec0ff */
[----:B------:R-:W-:-:S03]  /*0540*/  LOP3.LUT P0, RZ, R5, 0x1f, RZ, 0xc0, !PT ;  /* 0x0000001f05ff7812 */ /* 0x000fc6000780c0ff */
[----:B------:R-:W-:-:S05]  /*0550*/  VIADD R0, R0, 0xffffff80 ;  /* 0xffffff8000007836 */ /* 0x000fca0000000000 */
[----:B------:R-:W-:-:S05]  /*0560*/  SHF.R.U32.HI R0, RZ, 0x5, R0 ;  /* 0x00000005ff007819 */ /* 0x000fca0000011600 */
[----:B------:R-:W-:-:S05]  /*0570*/  IMAD R14, R0, -0x4, R1 ;  /* 0xfffffffc000e7824 */ /* 0x000fca00078e0201 */
[----:B------:R-:W2:Y:S04]  /*0580*/  LDL R0, [R14+0x18] ;  /* 0x000018000e007983 */ /* 0x000ea80000100800 */
[----:B------:R-:W2:Y:S04]  /*0590*/  LDL R3, [R14+0x14] ;  /* 0x000014000e037983 */ /* 0x000ea80000100800 */
[----:B------:R-:W3:Y:S01]  /*05a0*/  @P0 LDL R2, [R14+0x10] ;  /* 0x000010000e020983 */ /* 0x000ee20000100800 */
[----:B------:R-:W-:Y:S01]  /*05b0*/  LOP3.LUT R5, R5, 0x1f, RZ, 0xc0, !PT ;  /* 0x0000001f05057812 */ /* 0x000fe200078ec0ff */
[----:B------:R-:W-:Y:S01]  /*05c0*/  UMOV UR4, 0x54442d19 ;  /* 0x54442d1900047882 */ /* 0x000fe20000000000 */
[----:B------:R-:W-:-:S02]  /*05d0*/  UMOV UR5, 0x3bf921fb ;  /* 0x3bf921fb00057882 */ /* 0x000fc40000000000 */
[-C--:B--2---:R-:W-:Y:S02]  /*05e0*/  @P0 SHF.L.W.U32.HI R0, R3, R5.reuse, R0 ;  /* 0x0000000503000219 */ /* 0x084fe40000010e00 */
[----:B---3--:R-:W-:Y:S02]  /*05f0*/  @P0 SHF.L.W.U32.HI R3, R2, R5, R3 ;  /* 0x0000000502030219 */ /* 0x008fe40000010e03 */
[----:B------:R-:W-:Y:S02]  /*0600*/  ISETP.GE.AND P0, PT, R11, RZ, PT ;  /* 0x000000ff0b00720c */ /* 0x000fe40003f06270 */
[C---:B------:R-:W-:Y:S01]  /*0610*/  SHF.L.W.U32.HI R2, R3.reuse, 0x2, R0 ;  /* 0x0000000203027819 */ /* 0x040fe20000010e00 */
[----:B------:R-:W-:-:S03]  /*0620*/  IMAD.SHL.U32 R3, R3, 0x4, RZ ;  /* 0x0000000403037824 */ /* 0x000fc600078e00ff */
[----:B------:R-:W-:Y:S02]  /*0630*/  SHF.R.S32.HI R5, RZ, 0x1f, R2 ;  /* 0x0000001fff057819 */ /* 0x000fe40000011402 */
[----:B------:R-:W-:Y:S02]  /*0640*/  LOP3.LUT R11, R2, R11, RZ, 0x3c, !PT ;  /* 0x0000000b020b7212 */ /* 0x000fe400078e3cff */
[C---:B------:R-:W-:Y:S02]  /*0650*/  LOP3.LUT R12, R5.reuse, R3, RZ, 0x3c, !PT ;  /* 0x00000003050c7212 */ /* 0x040fe400078e3cff */
[----:B------:R-:W-:Y:S02]  /*0660*/  LOP3.LUT R13, R5, R2, RZ, 0x3c, !PT ;  /* 0x00000002050d7212 */ /* 0x000fe400078e3cff */
[----:B------:R-:W-:Y:S02]  /*0670*/  SHF.R.U32.HI R3, RZ, 0x1e, R0 ;  /* 0x0000001eff037819 */ /* 0x000fe40000011600 */
[----:B------:R-:W-:-:S02]  /*0680*/  ISETP.GE.AND P1, PT, R11, RZ, PT ;  /* 0x000000ff0b00720c */ /* 0x000fc40003f26270 */
[----:B------:R-:W1:Y:S01]  /*0690*/  I2F.F64.S64 R12, R12 ;  /* 0x0000000c000c7312 */ /* 0x000e620000301c00 */
[----:B------:R-:W-:-:S05]  /*06a0*/  LEA.HI R0, R2, R3, RZ, 0x1 ;  /* 0x0000000302007211 */ /* 0x000fca00078f08ff */
[----:B------:R-:W-:-:S04]  /*06b0*/  IMAD.MOV R2, RZ, RZ, -R0 ;  /* 0x000000ffff027224 */ /* 0x000fc800078e0a00 */
[----:B------:R-:W-:Y:S01]  /*06c0*/  @!P0 IMAD.MOV.U32 R0, RZ, RZ, R2 ;  /* 0x000000ffff008224 */ /* 0x000fe200078e0002 */
[----:B-1----:R-:W-:-:S10]  /*06d0*/  DMUL R14, R12, UR4 ;  /* 0x000000040c0e7c28 */ /* 0x002fd40008000000 */
[----:B------:R-:W1:Y:S02]  /*06e0*/  F2F.F32.F64 R14, R14 ;  /* 0x0000000e000e7310 */ /* 0x000e640000301000 */
[----:B01----:R-:W-:-:S07]  /*06f0*/  FSEL R3, -R14, R14, !P1 ;  /* 0x0000000e0e037208 */ /* 0x003fce0004800100 */
.L_x_5:
[----:B------:R-:W-:Y:S05]  /*0700*/  BSYNC.RECONVERGENT B0 ;  /* 0x0000000000007941 */ /* 0x000fea0003800200 */
.L_x_4:
[----:B------:R-:W-:Y:S01]  /*0710*/  FFMA R11, R6, 4, R9 ;  /* 0x40800000060b7823 */ /* 0x000fe20000000009 */
[----:B------:R-:W-:Y:S02]  /*0720*/  IMAD.MOV.U32 R14, RZ, RZ, 0x37cbac00 ;  /* 0x37cbac00ff0e7424 */ /* 0x000fe400078e00ff */
[----:B------:R-:W-:Y:S01]  /*0730*/  FMUL R5, R3, R3 ;  /* 0x0000000303057220 */ /* 0x000fe20000400000 */
[C---:B------:R-:W-:Y:S01]  /*0740*/  LOP3.LUT R9, R0.reuse, 0x1, RZ, 0xc0, !PT ;  /* 0x0000000100097812 */ /* 0x040fe200078ec0ff */
[----:B------:R-:W-:Y:S01]  /*0750*/  FMUL R2, R11, 0.63661974668502807617 ;  /* 0x3f22f9830b027820 */ /* 0x000fe20000400000 */
[----:B------:R-:W-:Y:S02]  /*0760*/  IMAD.MOV.U32 R12, RZ, RZ, 0x3d2aaabb ;  /* 0x3d2aaabbff0c7424 */ /* 0x000fe400078e00ff */
[----:B------:R-:W-:Y:S01]  /*0770*/  FFMA R8, R5, R14, -0.0013887860113754868507 ;  /* 0xbab607ed05087423 */ /* 0x000fe2000000000e */
[----:B------:R-:W-:Y:S01]  /*0780*/  ISETP.NE.U32.AND P0, PT, R9, 0x1, PT ;  /* 0x000000010900780c */ /* 0x000fe20003f05070 */
[----:B------:R-:W-:Y:S01]  /*0790*/  IMAD.MOV.U32 R9, RZ, RZ, 0x3effffff ;  /* 0x3effffffff097424 */ /* 0x000fe200078e00ff */
[----:B------:R-:W-:Y:S01]  /*07a0*/  LOP3.LUT P1, RZ, R0, 0x2, RZ, 0xc0, !PT ;  /* 0x0000000200ff7812 */ /* 0x000fe2000782c0ff */
[----:B------:R-:W0:Y:S01]  /*07b0*/  F2I.NTZ R2, R2 ;  /* 0x0000000200027305 */ /* 0x000e220000203100 */
[----:B------:R-:W-:Y:S01]  /*07c0*/  FSEL R8, R8, -0.00019574658654164522886, !P0 ;  /* 0xb94d415308087808 */ /* 0x000fe20004000000 */
[----:B------:R-:W-:Y:S01]  /*07d0*/  BSSY.RECONVERGENT B0, `(.L_x_7) ;  /* 0x0000046000007945 */ /* 0x000fe20003800200 */
[----:B------:R-:W-:-:S02]  /*07e0*/  FSEL R12, R12, 0.0083327032625675201416, !P0 ;  /* 0x3c0885e40c0c7808 */ /* 0x000fc40004000000 */
[----:B------:R-:W-:-:S03]  /*07f0*/  FSEL R0, R3, 1, P0 ;  /* 0x3f80000003007808 */ /* 0x000fc60000000000 */
[----:B------:R-:W-:Y:S01]  /*0800*/  FFMA R8, R5, R8, R12 ;  /* 0x0000000805087223 */ /* 0x000fe2000000000c */
[----:B------:R-:W-:Y:S02]  /*0810*/  FSEL R12, -R9, -0.16666662693023681641, !P0 ;  /* 0xbe2aaaa8090c7808 */ /* 0x000fe40004000100 */
[----:B------:R-:W-:-:S03]  /*0820*/  FSETP.GE.AND P0, PT, |R11|, 105615, PT ;  /* 0x47ce47800b00780b */ /* 0x000fc60003f06200 */
[C---:B------:R-:W-:Y:S01]  /*0830*/  FFMA R8, R5.reuse, R8, R12 ;  /* 0x0000000805087223 */ /* 0x040fe2000000000c */
[----:B0-----:R-:W-:Y:S01]  /*0840*/  I2FP.F32.S32 R16, R2 ;  /* 0x0000000200107245 */ /* 0x001fe20000201400 */
[----:B------:R-:W-:-:S04]  /*0850*/  FFMA R5, R5, R0, RZ ;  /* 0x0000000005057223 */ /* 0x000fc800000000ff */
[----:B------:R-:W-:Y:S01]  /*0860*/  FFMA R3, R16, -1.5707962512969970703, R11 ;  /* 0xbfc90fda10037823 */ /* 0x000fe2000000000b */
[----:B------:R-:W-:-:S03]  /*0870*/  FFMA R9, R5, R8, R0 ;  /* 0x0000000805097223 */ /* 0x000fc60000000000 */
[----:B------:R-:W-:Y:S01]  /*0880*/  FFMA R3, R16, -7.5497894158615963534e-08, R3 ;  /* 0xb3a2216810037823 */ /* 0x000fe20000000003 */
[----:B------:R-:W-:-:S03]  /*0890*/  @P1 FADD R9, RZ, -R9 ;  /* 0x80000009ff091221 */ /* 0x000fc60000000000 */
[----:B------:R-:W-:Y:S01]  /*08a0*/  FFMA R0, R16, -5.3903029534742383927e-15, R3 ;  /* 0xa7c234c510007823 */ /* 0x000fe20000000003 */
[----:B------:R-:W-:Y:S06]  /*08b0*/  @!P0 BRA `(.L_x_8) ;  /* 0x0000000000dc8947 */ /* 0x000fec0003800000 */
        /* <DEDUP_REMOVED lines=11> */
.L_x_9:
        /* <DEDUP_REMOVED lines=44> */
.L_x_8:
[----:B------:R-:W-:Y:S05]  /*0c30*/  BSYNC.RECONVERGENT B0 ;  /* 0x0000000000007941 */ /* 0x000fea0003800200 */
.L_x_7:
[----:B------:R-:W-:Y:S01]  /*0c40*/  FMUL R11, R0, R0 ;  /* 0x00000000000b7220 */ /* 0x000fe20000400000 */
[C---:B------:R-:W-:Y:S01]  /*0c50*/  LOP3.LUT R3, R2.reuse, 0x1, RZ, 0xc0, !PT ;  /* 0x0000000102037812 */ /* 0x040fe200078ec0ff */
[----:B------:R-:W-:Y:S01]  /*0c60*/  IMAD.MOV.U32 R8, RZ, RZ, 0x3c0885e4 ;  /* 0x3c0885e4ff087424 */ /* 0x000fe200078e00ff */
[----:B------:R-:W0:Y:S01]  /*0c70*/  LDCU UR4, c[0x0][0x388] ;  /* 0x00007100ff0477ac */ /* 0x000e220008000800 */
[----:B------:R-:W-:Y:S01]  /*0c80*/  FFMA R14, R11, R14, -0.0013887860113754868507 ;  /* 0xbab607ed0b0e7423 */ /* 0x000fe2000000000e */
[----:B------:R-:W-:Y:S01]  /*0c90*/  ISETP.NE.U32.AND P0, PT, R3, 0x1, PT ;  /* 0x000000010300780c */ /* 0x000fe20003f05070 */
[----:B------:R-:W-:Y:S02]  /*0ca0*/  VIADD R5, R2, 0x1 ;  /* 0x0000000102057836 */ /* 0x000fe40000000000 */
[----:B------:R-:W1:Y:S01]  /*0cb0*/  LDC.64 R2, c[0x0][0x380] ;  /* 0x0000e000ff027b82 */ /* 0x000e620000000a00 */
[----:B------:R-:W-:Y:S01]  /*0cc0*/  IMAD.MOV.U32 R12, RZ, RZ, 0x3e2aaaa8 ;  /* 0x3e2aaaa8ff0c7424 */ /* 0x000fe200078e00ff */
[----:B------:R-:W-:-:S02]  /*0cd0*/  FSEL R14, R14, -0.00019574658654164522886, P0 ;  /* 0xb94d41530e0e7808 */ /* 0x000fc40000000000 */
[----:B------:R-:W-:Y:S02]  /*0ce0*/  FSEL R8, R8, 0.041666727513074874878, !P0 ;  /* 0x3d2aaabb08087808 */ /* 0x000fe40004000000 */
[----:B------:R-:W-:Y:S02]  /*0cf0*/  LOP3.LUT P1, RZ, R5, 0x2, RZ, 0xc0, !PT ;  /* 0x0000000205ff7812 */ /* 0x000fe4000782c0ff */
[----:B------:R-:W-:Y:S01]  /*0d00*/  FSEL R5, -R12, -0.4999999701976776123, !P0 ;  /* 0xbeffffff0c057808 */ /* 0x000fe20004000100 */
[----:B------:R-:W-:Y:S01]  /*0d10*/  FFMA R8, R11, R14, R8 ;  /* 0x0000000e0b087223 */ /* 0x000fe20000000008 */
[----:B------:R-:W-:-:S03]  /*0d20*/  FSEL R0, R0, 1, !P0 ;  /* 0x3f80000000007808 */ /* 0x000fc60004000000 */
[C---:B------:R-:W-:Y:S02]  /*0d30*/  FFMA R5, R11.reuse, R8, R5 ;  /* 0x000000080b057223 */ /* 0x040fe40000000005 */
[----:B------:R-:W-:-:S04]  /*0d40*/  FFMA R11, R11, R0, RZ ;  /* 0x000000000b0b7223 */ /* 0x000fc800000000ff */
[----:B------:R-:W-:Y:S01]  /*0d50*/  FFMA R0, R11, R5, R0 ;  /* 0x000000050b007223 */ /* 0x000fe20000000000 */
[----:B0-----:R-:W-:Y:S02]  /*0d60*/  IMAD R5, R10, UR4, R7 ;  /* 0x000000040a057c24 */ /* 0x001fe4000f8e0207 */
[----:B------:R-:W-:Y:S02]  /*0d70*/  IMAD.MOV.U32 R7, RZ, RZ, 0x3f800000 ;  /* 0x3f800000ff077424 */ /* 0x000fe400078e00ff */
[----:B------:R-:W-:Y:S01]  /*0d80*/  @P1 FADD R0, RZ, -R0 ;  /* 0x80000000ff001221 */ /* 0x000fe20000000000 */
[----:B-1----:R-:W-:-:S04]  /*0d90*/  IMAD.WIDE.U32 R2, R5, 0x10, R2 ;  /* 0x0000001005027825 */ /* 0x002fc800078e0002 */
[----:B------:R-:W-:-:S05]  /*0da0*/  FMUL.D2 R5, R9, R0 ;  /* 0x0000000009057220 */ /* 0x000fca0000300000 */
[----:B------:R-:W-:Y:S01]  /*0db0*/  STG.E.128 desc[UR6][R2.64], R4 ;  /* 0x0000000402007986 */ /* 0x000fe2000c101d06 */
[----:B------:R-:W-:Y:S05]  /*0dc0*/  EXIT ;  /* 0x000000000000794d */ /* 0x000fea0003800000 */
        .weak           $__internal_0_$__cuda_sm3x_div_rn_noftz_f32_slowpath
        .type           $__internal_0_$__cuda_sm3x_div_rn_noftz_f32_slowpath,@function
        .size           $__internal_0_$__cuda_sm3x_div_rn_noftz_f32_slowpath,(.L_x_22 - $__internal_0_$__cuda_sm3x_div_rn_noftz_f32_slowpath)
$__internal_0_$__cuda_sm3x_div_rn_noftz_f32_slowpath:
[----:B------:R-:W-:Y:S01]  /*0dd0*/  SHF.R.U32.HI R6, RZ, 0x17, R3 ;  /* 0x00000017ff067819 */ /* 0x000fe20000011603 */
[----:B------:R-:W-:Y:S01]  /*0de0*/  BSSY.RECONVERGENT B1, `(.L_x_10) ;  /* 0x0000062000017945 */ /* 0x000fe20003800200 */
[----:B------:R-:W-:Y:S02]  /*0df0*/  SHF.R.U32.HI R5, RZ, 0x17, R0 ;  /* 0x00000017ff057819 */ /* 0x000fe40000011600 */
[----:B------:R-:W-:Y:S02]  /*0e00*/  LOP3.LUT R12, R6, 0xff, RZ, 0xc0, !PT ;  /* 0x000000ff060c7812 */ /* 0x000fe400078ec0ff */
[----:B------:R-:W-:-:S03]  /*0e10*/  LOP3.LUT R11, R5, 0xff, RZ, 0xc0, !PT ;  /* 0x000000ff050b7812 */ /* 0x000fc600078ec0ff */
[----:B------:R-:W-:Y:S02]  /*0e20*/  VIADD R8, R12, 0xffffffff ;  /* 0xffffffff0c087836 */ /* 0x000fe40000000000 */
[----:B------:R-:W-:-:S03]  /*0e30*/  VIADD R6, R11, 0xffffffff ;  /* 0xffffffff0b067836 */ /* 0x000fc60000000000 */
[----:B------:R-:W-:-:S04]  /*0e40*/  ISETP.GT.U32.AND P0, PT, R8, 0xfd, PT ;  /* 0x000000fd0800780c */ /* 0x000fc80003f04070 */
[----:B------:R-:W-:-:S13]  /*0e50*/  ISETP.GT.U32.OR P0, PT, R6, 0xfd, P0 ;  /* 0x000000fd0600780c */ /* 0x000fda0000704470 */
[----:B------:R-:W-:Y:S01]  /*0e60*/  @!P0 IMAD.MOV.U32 R5, RZ, RZ, RZ ;  /* 0x000000ffff058224 */ /* 0x000fe200078e00ff */
[----:B------:R-:W-:Y:S06]  /*0e70*/  @!P0 BRA `(.L_x_11) ;  /* 0x00000000005c8947 */ /* 0x000fec0003800000 */
[----:B------:R-:W-:Y:S02]  /*0e80*/  FSETP.GTU.FTZ.AND P0, PT, |R0|, +INF , PT ;  /* 0x7f8000000000780b */ /* 0x000fe40003f1c200 */
[----:B------:R-:W-:-:S04]  /*0e90*/  FSETP.GTU.FTZ.AND P1, PT, |R3|, +INF , PT ;  /* 0x7f8000000300780b */ /* 0x000fc80003f3c200 */
[----:B------:R-:W-:-:S13]  /*0ea0*/  PLOP3.LUT P0, PT, P0, P1, PT, 0xf8, 0x8f ;  /* 0x00000000008f781c */ /* 0x000fda0000703f70 */
[----:B------:R-:W-:Y:S05]  /*0eb0*/  @P0 BRA `(.L_x_12) ;  /* 0x00000004004c0947 */ /* 0x000fea0003800000 */
[----:B------:R-:W-:-:S13]  /*0ec0*/  LOP3.LUT P0, RZ, R3, 0x7fffffff, R0, 0xc8, !PT ;  /* 0x7fffffff03ff7812 */ /* 0x000fda000780c800 */
[----:B------:R-:W-:Y:S05]  /*0ed0*/  @!P0 BRA `(.L_x_13) ;  /* 0x00000004003c8947 */ /* 0x000fea0003800000 */
[C---:B------:R-:W-:Y:S02]  /*0ee0*/  FSETP.NEU.FTZ.AND P2, PT, |R0|.reuse, +INF , PT ;  /* 0x7f8000000000780b */ /* 0x040fe40003f5d200 */
[----:B------:R-:W-:Y:S02]  /*0ef0*/  FSETP.NEU.FTZ.AND P1, PT, |R3|, +INF , PT ;  /* 0x7f8000000300780b */ /* 0x000fe40003f3d200 */
[----:B------:R-:W-:-:S11]  /*0f00*/  FSETP.NEU.FTZ.AND P0, PT, |R0|, +INF , PT ;  /* 0x7f8000000000780b */ /* 0x000fd60003f1d200 */
[----:B------:R-:W-:Y:S05]  /*0f10*/  @!P1 BRA !P2, `(.L_x_13) ;  /* 0x00000004002c9947 */ /* 0x000fea0005000000 */
[----:B------:R-:W-:-:S04]  /*0f20*/  LOP3.LUT P2, RZ, R0, 0x7fffffff, RZ, 0xc0, !PT ;  /* 0x7fffffff00ff7812 */ /* 0x000fc8000784c0ff */
[----:B------:R-:W-:-:S13]  /*0f30*/  PLOP3.LUT P1, PT, P1, P2, PT, 0x2f, 0xf2 ;  /* 0x0000000000f2781c */ /* 0x000fda0000f24577 */
[----:B------:R-:W-:Y:S05]  /*0f40*/  @P1 BRA `(.L_x_14) ;  /* 0x0000000400181947 */ /* 0x000fea0003800000 */
[----:B------:R-:W-:-:S04]  /*0f50*/  LOP3.LUT P1, RZ, R3, 0x7fffffff, RZ, 0xc0, !PT ;  /* 0x7fffffff03ff7812 */ /* 0x000fc8000782c0ff */
[----:B------:R-:W-:-:S13]  /*0f60*/  PLOP3.LUT P0, PT, P0, P1, PT, 0x2f, 0xf2 ;  /* 0x0000000000f2781c */ /* 0x000fda0000702577 */
[----:B------:R-:W-:Y:S05]  /*0f70*/  @P0 BRA `(.L_x_15) ;  /* 0x0000000400000947 */ /* 0x000fea0003800000 */
[----:B------:R-:W-:Y:S02]  /*0f80*/  ISETP.GE.AND P0, PT, R6, RZ, PT ;  /* 0x000000ff0600720c */ /* 0x000fe40003f06270 */
[----:B------:R-:W-:-:S11]  /*0f90*/  ISETP.GE.AND P1, PT, R8, RZ, PT ;  /* 0x000000ff0800720c */ /* 0x000fd60003f26270 */
[----:B------:R-:W-:Y:S02]  /*0fa0*/  @P0 IMAD.MOV.U32 R5, RZ, RZ, RZ ;  /* 0x000000ffff050224 */ /* 0x000fe400078e00ff */
[----:B------:R-:W-:Y:S01]  /*0fb0*/  @!P0 FFMA R0, R0, 1.84467440737095516160e+19, RZ ;  /* 0x5f80000000008823 */ /* 0x000fe200000000ff */
[----:B------:R-:W-:Y:S02]  /*0fc0*/  @!P0 IMAD.MOV.U32 R5, RZ, RZ, -0x40 ;  /* 0xffffffc0ff058424 */ /* 0x000fe400078e00ff */
[----:B------:R-:W-:Y:S02]  /*0fd0*/  @!P1 FFMA R3, R3, 1.84467440737095516160e+19, RZ ;  /* 0x5f80000003039823 */ /* 0x000fe400000000ff */
[----:B------:R-:W-:-:S07]  /*0fe0*/  @!P1 VIADD R5, R5, 0x40 ;  /* 0x0000004005059836 */ /* 0x000fce0000000000 */
.L_x_11:
[----:B------:R-:W-:Y:S01]  /*0ff0*/  LEA R6, R12, 0xc0800000, 0x17 ;  /* 0xc08000000c067811 */ /* 0x000fe200078eb8ff */
[----:B------:R-:W-:Y:S04]  /*1000*/  BSSY.RECONVERGENT B2, `(.L_x_16) ;  /* 0x0000036000027945 */ /* 0x000fe80003800200 */
[----:B------:R-:W-:Y:S02]  /*1010*/  IMAD.IADD R6, R3, 0x1, -R6 ;  /* 0x0000000103067824 */ /* 0x000fe400078e0a06 */
[----:B------:R-:W-:Y:S02]  /*1020*/  VIADD R3, R11, 0xffffff81 ;  /* 0xffffff810b037836 */ /* 0x000fe40000000000 */
[----:B------:R0:W1:Y:S01]  /*1030*/  MUFU.RCP R8, R6 ;  /* 0x0000000600087308 */ /* 0x0000620000001000 */
[----:B------:R-:W-:Y:S01]  /*1040*/  FADD.FTZ R9, -R6, -RZ ;  /* 0x800000ff06097221 */ /* 0x000fe20000010100 */
[C---:B------:R-:W-:Y:S01]  /*1050*/  IMAD R0, R3.reuse, -0x800000, R0 ;  /* 0xff80000003007824 */ /* 0x040fe200078e0200 */
[----:B0-----:R-:W-:-:S05]  /*1060*/  IADD3 R6, PT, PT, R3, 0x7f, -R12 ;  /* 0x0000007f03067810 */ /* 0x001fca0007ffe80c */
[----:B------:R-:W-:Y:S02]  /*1070*/  IMAD.IADD R6, R6, 0x1, R5 ;  /* 0x0000000106067824 */ /* 0x000fe400078e0205 */
[----:B-1----:R-:W-:-:S04]  /*1080*/  FFMA R11, R8, R9, 1 ;  /* 0x3f800000080b7423 */ /* 0x002fc80000000009 */
[----:B------:R-:W-:-:S04]  /*1090*/  FFMA R13, R8, R11, R8 ;  /* 0x0000000b080d7223 */ /* 0x000fc80000000008 */
[----:B------:R-:W-:-:S04]  /*10a0*/  FFMA R8, R0, R13, RZ ;  /* 0x0000000d00087223 */ /* 0x000fc800000000ff */
[----:B------:R-:W-:-:S04]  /*10b0*/  FFMA R11, R9, R8, R0 ;  /* 0x00000008090b7223 */ /* 0x000fc80000000000 */
[----:B------:R-:W-:-:S04]  /*10c0*/  FFMA R8, R13, R11, R8 ;  /* 0x0000000b0d087223 */ /* 0x000fc80000000008 */
[----:B------:R-:W-:-:S04]  /*10d0*/  FFMA R9, R9, R8, R0 ;  /* 0x0000000809097223 */ /* 0x000fc80000000000 */
[----:B------:R-:W-:-:S05]  /*10e0*/  FFMA R0, R13, R9, R8 ;  /* 0x000000090d007223 */ /* 0x000fca0000000008 */
[----:B------:R-:W-:-:S04]  /*10f0*/  SHF.R.U32.HI R3, RZ, 0x17, R0 ;  /* 0x00000017ff037819 */ /* 0x000fc80000011600 */
[----:B------:R-:W-:-:S05]  /*1100*/  LOP3.LUT R3, R3, 0xff, RZ, 0xc0, !PT ;  /* 0x000000ff03037812 */ /* 0x000fca00078ec0ff */
[----:B------:R-:W-:-:S04]  /*1110*/  IMAD.IADD R11, R3, 0x1, R6 ;  /* 0x00000001030b7824 */ /* 0x000fc800078e0206 */
[----:B------:R-:W-:-:S05]  /*1120*/  VIADD R3, R11, 0xffffffff ;  /* 0xffffffff0b037836 */ /* 0x000fca0000000000 */
[----:B------:R-:W-:-:S13]  /*1130*/  ISETP.GE.U32.AND P0, PT, R3, 0xfe, PT ;  /* 0x000000fe0300780c */ /* 0x000fda0003f06070 */
[----:B------:R-:W-:Y:S05]  /*1140*/  @!P0 BRA `(.L_x_17) ;  /* 0x0000000000808947 */ /* 0x000fea0003800000 */
[----:B------:R-:W-:-:S13]  /*1150*/  ISETP.GT.AND P0, PT, R11, 0xfe, PT ;  /* 0x000000fe0b00780c */ /* 0x000fda0003f04270 */
[----:B------:R-:W-:Y:S05]  /*1160*/  @P0 BRA `(.L_x_18) ;  /* 0x00000000006c0947 */ /* 0x000fea0003800000 */
[----:B------:R-:W-:-:S13]  /*1170*/  ISETP.GE.AND P0, PT, R11, 0x1, PT ;  /* 0x000000010b00780c */ /* 0x000fda0003f06270 */
[----:B------:R-:W-:Y:S05]  /*1180*/  @P0 BRA `(.L_x_19) ;  /* 0x0000000000740947 */ /* 0x000fea0003800000 */
[----:B------:R-:W-:Y:S02]  /*1190*/  ISETP.GE.AND P0, PT, R11, -0x18, PT ;  /* 0xffffffe80b00780c */ /* 0x000fe40003f06270 */
[----:B------:R-:W-:-:S11]  /*11a0*/  LOP3.LUT R0, R0, 0x80000000, RZ, 0xc0, !PT ;  /* 0x8000000000007812 */ /* 0x000fd600078ec0ff */
[----:B------:R-:W-:Y:S05]  /*11b0*/  @!P0 BRA `(.L_x_19) ;  /* 0x0000000000688947 */ /* 0x000fea0003800000 */
[CCC-:B------:R-:W-:Y:S01]  /*11c0*/  FFMA.RZ R3, R13.reuse, R9.reuse, R8.reuse ;  /* 0x000000090d037223 */ /* 0x1c0fe2000000c008 */
[-CC-:B------:R-:W-:Y:S01]  /*11d0*/  FFMA.RM R6, R13, R9.reuse, R8.reuse ;  /* 0x000000090d067223 */ /* 0x180fe20000004008 */
[C---:B------:R-:W-:Y:S02]  /*11e0*/  ISETP.NE.AND P2, PT, R11.reuse, RZ, PT ;  /* 0x000000ff0b00720c */ /* 0x040fe40003f45270 */
[----:B------:R-:W-:Y:S02]  /*11f0*/  ISETP.NE.AND P1, PT, R11, RZ, PT ;  /* 0x000000ff0b00720c */ /* 0x000fe40003f25270 */
[----:B------:R-:W-:Y:S01]  /*1200*/  LOP3.LUT R5, R3, 0x7fffff, RZ, 0xc0, !PT ;  /* 0x007fffff03057812 */ /* 0x000fe200078ec0ff */
[----:B------:R-:W-:Y:S01]  /*1210*/  FFMA.RP R3, R13, R9, R8 ;  /* 0x000000090d037223 */ /* 0x000fe20000008008 */
[----:B------:R-:W-:Y:S02]  /*1220*/  VIADD R8, R11, 0x20 ;  /* 0x000000200b087836 */ /* 0x000fe40000000000 */
[----:B------:R-:W-:Y:S01]  /*1230*/  LOP3.LUT R5, R5, 0x800000, RZ, 0xfc, !PT ;  /* 0x0080000005057812 */ /* 0x000fe200078efcff */
[----:B------:R-:W-:Y:S01]  /*1240*/  IMAD.MOV R9, RZ, RZ, -R11 ;  /* 0x000000ffff097224 */ /* 0x000fe200078e0a0b */
[----:B------:R-:W-:-:S02]  /*1250*/  FSETP.NEU.FTZ.AND P0, PT, R3, R6, PT ;  /* 0x000000060300720b */ /* 0x000fc40003f1d000 */
[----:B------:R-:W-:Y:S02]  /*1260*/  SHF.L.U32 R8, R5, R8, RZ ;  /* 0x0000000805087219 */ /* 0x000fe400000006ff */
[----:B------:R-:W-:Y:S02]  /*1270*/  SEL R6, R9, RZ, P2 ;  /* 0x000000ff09067207 */ /* 0x000fe40001000000 */
[----:B------:R-:W-:Y:S02]  /*1280*/  ISETP.NE.AND P1, PT, R8, RZ, P1 ;  /* 0x000000ff0800720c */ /* 0x000fe40000f25270 */
[----:B------:R-:W-:Y:S02]  /*1290*/  SHF.R.U32.HI R6, RZ, R6, R5 ;  /* 0x00000006ff067219 */ /* 0x000fe40000011605 */
[----:B------:R-:W-:Y:S02]  /*12a0*/  PLOP3.LUT P0, PT, P0, P1, PT, 0xf8, 0x8f ;  /* 0x00000000008f781c */ /* 0x000fe40000703f70 */
[----:B------:R-:W-:-:S02]  /*12b0*/  SHF.R.U32.HI R8, RZ, 0x1, R6 ;  /* 0x00000001ff087819 */ /* 0x000fc40000011606 */
[----:B------:R-:W-:-:S04]  /*12c0*/  SEL R3, RZ, 0x1, !P0 ;  /* 0x00000001ff037807 */ /* 0x000fc80004000000 */
[----:B------:R-:W-:-:S04]  /*12d0*/  LOP3.LUT R3, R3, 0x1, R8, 0xf8, !PT ;  /* 0x0000000103037812 */ /* 0x000fc800078ef808 */
[----:B------:R-:W-:-:S05]  /*12e0*/  LOP3.LUT R3, R3, R6, RZ, 0xc0, !PT ;  /* 0x0000000603037212 */ /* 0x000fca00078ec0ff */
[----:B------:R-:W-:-:S05]  /*12f0*/  IMAD.IADD R3, R8, 0x1, R3 ;  /* 0x0000000108037824 */ /* 0x000fca00078e0203 */
[----:B------:R-:W-:Y:S01]  /*1300*/  LOP3.LUT R0, R3, R0, RZ, 0xfc, !PT ;  /* 0x0000000003007212 */ /* 0x000fe200078efcff */
[----:B------:R-:W-:Y:S06]  /*1310*/  BRA `(.L_x_19) ;  /* 0x0000000000107947 */ /* 0x000fec0003800000 */
.L_x_18:
[----:B------:R-:W-:-:S04]  /*1320*/  LOP3.LUT R0, R0, 0x80000000, RZ, 0xc0, !PT ;  /* 0x8000000000007812 */ /* 0x000fc800078ec0ff */
[----:B------:R-:W-:Y:S01]  /*1330*/  LOP3.LUT R0, R0, 0x7f800000, RZ, 0xfc, !PT ;  /* 0x7f80000000007812 */ /* 0x000fe200078efcff */
[----:B------:R-:W-:Y:S06]  /*1340*/  BRA `(.L_x_19) ;  /* 0x0000000000047947 */ /* 0x000fec0003800000 */
.L_x_17:
[----:B------:R-:W-:-:S07]  /*1350*/  IMAD R0, R6, 0x800000, R0 ;  /* 0x0080000006007824 */ /* 0x000fce00078e0200 */
.L_x_19:
[----:B------:R-:W-:Y:S05]  /*1360*/  BSYNC.RECONVERGENT B2 ;  /* 0x0000000000027941 */ /* 0x000fea0003800200 */
.L_x_16:
[----:B------:R-:W-:Y:S05]  /*1370*/  BRA `(.L_x_20) ;  /* 0x0000000000207947 */ /* 0x000fea0003800000 */
.L_x_15:
[----:B------:R-:W-:-:S04]  /*1380*/  LOP3.LUT R0, R3, 0x80000000, R0, 0x48, !PT ;  /* 0x8000000003007812 */ /* 0x000fc800078e4800 */
[----:B------:R-:W-:Y:S01]  /*1390*/  LOP3.LUT R0, R0, 0x7f800000, RZ, 0xfc, !PT ;  /* 0x7f80000000007812 */ /* 0x000fe200078efcff */
[----:B------:R-:W-:Y:S06]  /*13a0*/  BRA `(.L_x_20) ;  /* 0x0000000000147947 */ /* 0x000fec0003800000 */
.L_x_14:
[----:B------:R-:W-:Y:S01]  /*13b0*/  LOP3.LUT R0, R3, 0x80000000, R0, 0x48, !PT ;  /* 0x8000000003007812 */ /* 0x000fe200078e4800 */
[----:B------:R-:W-:Y:S06]  /*13c0*/  BRA `(.L_x_20) ;  /* 0x00000000000c7947 */ /* 0x000fec0003800000 */
.L_x_13:
[----:B------:R-:W0:Y:S01]  /*13d0*/  MUFU.RSQ R0, -QNAN ;  /* 0xffc0000000007908 */ /* 0x000e220000001400 */
[----:B------:R-:W-:Y:S05]  /*13e0*/  BRA `(.L_x_20) ;  /* 0x0000000000047947 */ /* 0x000fea0003800000 */
.L_x_12:
[----:B------:R-:W-:-:S07]  /*13f0*/  FADD.FTZ R0, R0, R3 ;  /* 0x0000000300007221 */ /* 0x000fce0000010000 */
.L_x_20:
[----:B------:R-:W-:Y:S05]  /*1400*/  BSYNC.RECONVERGENT B1 ;  /* 0x0000000000017941 */ /* 0x000fea0003800200 */
.L_x_10:
[----:B------:R-:W-:-:S04]  /*1410*/  IMAD.MOV.U32 R3, RZ, RZ, 0x0 ;  /* 0x00000000ff037424 */ /* 0x000fc800078e00ff */
[----:B0-----:R-:W-:Y:S05]  /*1420*/  RET.REL.NODEC R2 `(simple_vbo_kernel) ;  /* 0xffffffe802f47950 */ /* 0x001fea0003c3ffff */
.L_x_21:
[----:B------:R-:W-:-:S00]  /*1430*/  BRA `(.L_x_21) ;  /* 0xfffffffc00fc7947 */ /* 0x000fc0000383ffff */
[----:B------:R-:W-:-:S00]  /*1440*/  NOP ;  /* 0x0000000000007918 */ /* 0x000fc00000000000 */
        /* <DEDUP_REMOVED lines=11> */
.L_x_22:


//--------------------- .nv.global.init           --------------------------
	.section	.nv.global.init,"aw",@progbits
	.align	4
.nv.global.init:
	.type		__cudart_i2opi_f,@object
	.size		__cudart_i2opi_f,(.L_0 - __cudart_i2opi_f)
__cudart_i2opi_f:
        /*0000*/ 	.byte	0x41, 0x90, 0x43, 0x3c, 0x99, 0x95, 0x62, 0xdb, 0xc0, 0xdd, 0x34, 0xf5, 0xd1, 0x57, 0x27, 0xfc
        /*0010*/ 	.byte	0x29, 0x15, 0x44, 0x4e, 0x6e, 0x83, 0xf9, 0xa2
.L_0:


//--------------------- .nv.shared.reserved.0     --------------------------
	.section	.nv.shared.reserved.0,"aw",@nobits
	.weak		__nv_reservedSMEM_offset_0_alias
	.size		__nv_reservedSMEM_offset_0_alias, 0, 64
	.other		__nv_reservedSMEM_offset_0_alias,@"STO_CUDA_RESERVED_SHARED STV_DEFAULT"
__nv_reservedSMEM_offset_0_alias:
	.zero		0
	.zero		64


//--------------------- .nv.constant0.simple_vbo_kernel --------------------------
	.section	.nv.constant0.simple_vbo_kernel,"a",@progbits
	.sectionflags	@""
	.align	4
.nv.constant0.simple_vbo_kernel:
	.zero		916


//--------------------- SYMBOLS --------------------------

	.type		.nv.reservedSmem.offset0,@object
	.size		.nv.reservedSmem.offset0,0x4
